	.headerflags	@"EF_CUDA_TEXMODE_UNIFIED EF_CUDA_64BIT_ADDRESS EF_CUDA_ACCELERATORS EF_CUDA_SM90 EF_CUDA_VIRTUAL_SM(EF_CUDA_SM90)"
	.elftype	@"ET_EXEC"


//--------------------- .nv.info                  --------------------------
	.section	.nv.info,"",@"SHT_CUDA_INFO"
	.align	4


	//----- nvinfo : EIATTR_REGCOUNT
	.align		4
        /*0000*/ 	.byte	0x04, 0x2f
        /*0002*/ 	.short	(.L_3 - .L_2)
	.align		4
.L_2:
        /*0004*/ 	.word	index@(triton_poi_fused__native_batch_norm_legit_no_training_8)
        /*0008*/ 	.word	0x00000020


	//----- nvinfo : EIATTR_MIN_STACK_SIZE
	.align		4
.L_3:
        /*000c*/ 	.byte	0x04, 0x12
        /*000e*/ 	.short	(.L_5 - .L_4)
	.align		4
.L_4:
        /*0010*/ 	.word	index@(triton_poi_fused__native_batch_norm_legit_no_training_8)
        /*0014*/ 	.word	0x00000000


	//----- nvinfo : EIATTR_FRAME_SIZE
	.align		4
.L_5:
        /*0018*/ 	.byte	0x04, 0x11
        /*001a*/ 	.short	(.L_7 - .L_6)
	.align		4
.L_6:
        /*001c*/ 	.word	index@(triton_poi_fused__native_batch_norm_legit_no_training_8)
        /*0020*/ 	.word	0x00000000


	//----- nvinfo : EIATTR_MIN_STACK_SIZE
	.align		4
.L_7:
        /*0024*/ 	.byte	0x04, 0x12
        /*0026*/ 	.short	(.L_9 - .L_8)
	.align		4
.L_8:
        /*0028*/ 	.word	index@(triton_poi_fused__native_batch_norm_legit_no_training_8)
        /*002c*/ 	.word	0x00000000
.L_9:


//--------------------- .nv.info.triton_poi_fused__native_batch_norm_legit_no_training_8 --------------------------
	.section	.nv.info.triton_poi_fused__native_batch_norm_legit_no_training_8,"",@"SHT_CUDA_INFO"
	.sectionflags	@""
	.align	4


	//----- nvinfo : EIATTR_CUDA_API_VERSION
	.align		4
        /*0000*/ 	.byte	0x04, 0x37
        /*0002*/ 	.short	(.L_11 - .L_10)
.L_10:
        /*0004*/ 	.word	0x0000007c


	//----- nvinfo : EIATTR_KPARAM_INFO
	.align		4
.L_11:
        /*0008*/ 	.byte	0x04, 0x17
        /*000a*/ 	.short	(.L_13 - .L_12)
.L_12:
        /*000c*/ 	.word	0x00000000
        /*0010*/ 	.short	0x0006
        /*0012*/ 	.short	0x0030
        /*0014*/ 	.byte	0x00, 0xf0, 0x11, 0x00


	//----- nvinfo : EIATTR_KPARAM_INFO
	.align		4
.L_13:
        /*0018*/ 	.byte	0x04, 0x17
        /*001a*/ 	.short	(.L_15 - .L_14)
.L_14:
        /*001c*/ 	.word	0x00000000
        /*0020*/ 	.short	0x0005
        /*0022*/ 	.short	0x0028
        /*0024*/ 	.byte	0x00, 0xf4, 0x21, 0x00


	//----- nvinfo : EIATTR_KPARAM_INFO
	.align		4
.L_15:
        /*0028*/ 	.byte	0x04, 0x17
        /*002a*/ 	.short	(.L_17 - .L_16)
.L_16:
        /*002c*/ 	.word	0x00000000
        /*0030*/ 	.short	0x0004
        /*0032*/ 	.short	0x0020
        /*0034*/ 	.byte	0x00, 0xf4, 0x21, 0x00


	//----- nvinfo : EIATTR_KPARAM_INFO
	.align		4
.L_17:
        /*0038*/ 	.byte	0x04, 0x17
        /*003a*/ 	.short	(.L_19 - .L_18)
.L_18:
        /*003c*/ 	.word	0x00000000
        /*0040*/ 	.short	0x0003
        /*0042*/ 	.short	0x0018
        /*0044*/ 	.byte	0x00, 0xf4, 0x21, 0x00


	//----- nvinfo : EIATTR_KPARAM_INFO
	.align		4
.L_19:
        /*0048*/ 	.byte	0x04, 0x17
        /*004a*/ 	.short	(.L_21 - .L_20)
.L_20:
        /*004c*/ 	.word	0x00000000
        /*0050*/ 	.short	0x0002
        /*0052*/ 	.short	0x0010
        /*0054*/ 	.byte	0x00, 0xf4, 0x21, 0x00


	//----- nvinfo : EIATTR_KPARAM_INFO
	.align		4
.L_21:
        /*0058*/ 	.byte	0x04, 0x17
        /*005a*/ 	.short	(.L_23 - .L_22)
.L_22:
        /*005c*/ 	.word	0x00000000
        /*0060*/ 	.short	0x0001
        /*0062*/ 	.short	0x0008
        /*0064*/ 	.byte	0x00, 0xf4, 0x21, 0x00


	//----- nvinfo : EIATTR_KPARAM_INFO
	.align		4
.L_23:
        /*0068*/ 	.byte	0x04, 0x17
        /*006a*/ 	.short	(.L_25 - .L_24)
.L_24:
        /*006c*/ 	.word	0x00000000
        /*0070*/ 	.short	0x0000
        /*0072*/ 	.short	0x0000
        /*0074*/ 	.byte	0x00, 0xf4, 0x21, 0x00


	//----- nvinfo : EIATTR_SPARSE_MMA_MASK
	.align		4
.L_25:
        /*0078*/ 	.byte	0x03, 0x50
        /*007a*/ 	.short	0x0000


	//----- nvinfo : EIATTR_MAXREG_COUNT
	.align		4
        /*007c*/ 	.byte	0x03, 0x1b
        /*007e*/ 	.short	0x00ff


	//----- nvinfo : EIATTR_EXIT_INSTR_OFFSETS
	.align		4
        /*0080*/ 	.byte	0x04, 0x1c
        /*0082*/ 	.short	(.L_27 - .L_26)


	//   ....[0]....
.L_26:
        /*0084*/ 	.word	0x00000610


	//----- nvinfo : EIATTR_REQNTID
	.align		4
.L_27:
        /*0088*/ 	.byte	0x04, 0x10
        /*008a*/ 	.short	(.L_29 - .L_28)
.L_28:
        /*008c*/ 	.word	0x00000080
        /*0090*/ 	.word	0x00000001
        /*0094*/ 	.word	0x00000001


	//----- nvinfo : EIATTR_CBANK_PARAM_SIZE
	.align		4
.L_29:
        /*0098*/ 	.byte	0x03, 0x19
        /*009a*/ 	.short	0x0034


	//----- nvinfo : EIATTR_PARAM_CBANK
	.align		4
        /*009c*/ 	.byte	0x04, 0x0a
        /*009e*/ 	.short	(.L_31 - .L_30)
	.align		4
.L_30:
        /*00a0*/ 	.word	index@(.nv.constant0.triton_poi_fused__native_batch_norm_legit_no_training_8)
        /*00a4*/ 	.short	0x0210
        /*00a6*/ 	.short	0x0034


	//----- nvinfo : EIATTR_SW_WAR
	.align		4
.L_31:
        /*00a8*/ 	.byte	0x04, 0x36
        /*00aa*/ 	.short	(.L_33 - .L_32)
.L_32:
        /*00ac*/ 	.word	0x00000008
.L_33:


//--------------------- .nv.callgraph             --------------------------
	.section	.nv.callgraph,"",@"SHT_CUDA_CALLGRAPH"
	.align	4
	.sectionentsize	8
	.align		4
        /*0000*/ 	.word	0x00000000
	.align		4
        /*0004*/ 	.word	0xffffffff
	.align		4
        /*0008*/ 	.word	0x00000000
	.align		4
        /*000c*/ 	.word	0xfffffffe
	.align		4
        /*0010*/ 	.word	0x00000000
	.align		4
        /*0014*/ 	.word	0xfffffffd
	.align		4
        /*0018*/ 	.word	0x00000000
	.align		4
        /*001c*/ 	.word	0xfffffffc


//--------------------- .nv.constant4             --------------------------
	.section	.nv.constant4,"a",@progbits
	.align	8
	.align		8
.nv.constant4:
        /*0000*/ 	.dword	_$_str
	.align		8
        /*0008*/ 	.dword	_$_str_$_2


//--------------------- .text.triton_poi_fused__native_batch_norm_legit_no_training_8 --------------------------
	.section	.text.triton_poi_fused__native_batch_norm_legit_no_training_8,"ax",@progbits
	.align	128
        .global         triton_poi_fused__native_batch_norm_legit_no_training_8
        .type           triton_poi_fused__native_batch_norm_legit_no_training_8,@function
        .size           triton_poi_fused__native_batch_norm_legit_no_training_8,(.L_x_1 - triton_poi_fused__native_batch_norm_legit_no_training_8)
        .other          triton_poi_fused__native_batch_norm_legit_no_training_8,@"STO_CUDA_ENTRY STV_DEFAULT"
triton_poi_fused__native_batch_norm_legit_no_training_8:
.text.triton_poi_fused__native_batch_norm_legit_no_training_8:
[----:B------:R-:W-:Y:S01]  /*0000*/  LDC R1, c[0x0][0x28] ;  /* 0x00000a00ff017b82 */ /* 0x000fe20000000800 */
[----:B------:R-:W1:Y:S07]  /*0010*/  S2R R0, SR_TID.X ;  /* 0x0000000000007919 */ /* 0x000e6e0000002100 */
[----:B------:R-:W2:Y:S01]  /*0020*/  LDC.64 R8, c[0x0][0x220] ;  /* 0x00008800ff087b82 */ /* 0x000ea20000000a00 */
[----:B------:R-:W-:Y:S01]  /*0030*/  ULDC.64 UR4, c[0x0][0x208] ;  /* 0x0000820000047ab9 */ /* 0x000fe20000000a00 */
[----:B------:R-:W3:Y:S06]  /*0040*/  S2R R5, SR_CTAID.X ;  /* 0x0000000000057919 */ /* 0x000eec0000002500 */
[----:B------:R-:W4:Y:S08]  /*0050*/  LDC.64 R16, c[0x0][0x218] ;  /* 0x00008600ff107b82 */ /* 0x000f300000000a00 */
[----:B------:R-:W5:Y:S08]  /*0060*/  LDC.64 R22, c[0x0][0x210] ;  /* 0x00008400ff167b82 */ /* 0x000f700000000a00 */
[----:B------:R-:W5:Y:S01]  /*0070*/  LDC.64 R20, c[0x0][0x228] ;  /* 0x00008a00ff147b82 */ /* 0x000f620000000a00 */
[----:B-1----:R-:W-:-:S07]  /*0080*/  SHF.L.U32 R0, R0, 0x2, RZ ;  /* 0x0000000200007819 */ /* 0x002fce00000006ff */
[----:B------:R-:W1:Y:S01]  /*0090*/  LDC.64 R24, c[0x0][0x230] ;  /* 0x00008c00ff187b82 */ /* 0x000e620000000a00 */
[----:B---3--:R-:W-:Y:S02]  /*00a0*/  SHF.R.S32.HI R3, RZ, 0x15, R5 ;  /* 0x00000015ff037819 */ /* 0x008fe40000011405 */
[----:B------:R-:W-:Y:S02]  /*00b0*/  LOP3.LUT R0, R0, 0x1fc, RZ, 0xc0, !PT ;  /* 0x000001fc00007812 */ /* 0x000fe400078ec0ff */
[----:B------:R-:W-:Y:S02]  /*00c0*/  SGXT R3, R3, 0x1 ;  /* 0x000000010303781a */ /* 0x000fe40000000200 */
[----:B------:R-:W-:-:S04]  /*00d0*/  LEA R0, R5, R0, 0xa ;  /* 0x0000000005007211 */ /* 0x000fc800078e50ff */
[----:B------:R-:W-:-:S04]  /*00e0*/  LEA.HI R3, R3, R0, RZ, 0x5 ;  /* 0x0000000003037211 */ /* 0x000fc800078f28ff */
[----:B------:R-:W-:-:S04]  /*00f0*/  LOP3.LUT R3, R3, 0xffffffe0, RZ, 0xc0, !PT ;  /* 0xffffffe003037812 */ /* 0x000fc800078ec0ff */
[----:B------:R-:W-:-:S05]  /*0100*/  IADD3 R3, R0, -R3, RZ ;  /* 0x8000000300037210 */ /* 0x000fca0007ffe0ff */
[----:B--2---:R-:W-:-:S05]  /*0110*/  IMAD.WIDE R8, R3, 0x4, R8 ;  /* 0x0000000403087825 */ /* 0x004fca00078e0208 */
[----:B------:R-:W2:Y:S01]  /*0120*/  LDG.E.EL.128 R4, desc[UR4][R8.64] ;  /* 0x0000000408047981 */ /* 0x000ea2000c2e1d00 */
[----:B------:R-:W-:Y:S01]  /*0130*/  HFMA2.MMA R2, -RZ, RZ, 1.625, 0 ;  /* 0x3e800000ff027435 */ /* 0x000fe200000001ff */
[----:B----4-:R-:W-:-:S04]  /*0140*/  IMAD.WIDE R16, R3, 0x4, R16 ;  /* 0x0000000403107825 */ /* 0x010fc800078e0210 */
[----:B-----5:R-:W-:Y:S02]  /*0150*/  IMAD.WIDE R22, R0, 0x4, R22 ;  /* 0x0000000400167825 */ /* 0x020fe400078e0216 */
[----:B------:R-:W3:Y:S04]  /*0160*/  LDG.E.EL.128 R16, desc[UR4][R16.64] ;  /* 0x0000000410107981 */ /* 0x000ee8000c2e1d00 */
[----:B------:R-:W3:Y:S04]  /*0170*/  LDG.E.128 R8, desc[UR4][R22.64+0x800] ;  /* 0x0008000416087981 */ /* 0x000ee8000c1e1d00 */
[----:B------:R4:W5:Y:S01]  /*0180*/  LDG.E.128 R12, desc[UR4][R22.64] ;  /* 0x00000004160c7981 */ /* 0x000962000c1e1d00 */
[----:B0-----:R-:W-:-:S04]  /*0190*/  IMAD.WIDE R20, R3, 0x4, R20 ;  /* 0x0000000403147825 */ /* 0x001fc800078e0214 */
[----:B-1----:R-:W-:-:S06]  /*01a0*/  IMAD.WIDE R24, R3, 0x4, R24 ;  /* 0x0000000403187825 */ /* 0x002fcc00078e0218 */
[----:B------:R-:W3:Y:S01]  /*01b0*/  LDG.E.EL.128 R24, desc[UR4][R24.64] ;  /* 0x0000000418187981 */ /* 0x000ee2000c2e1d00 */
[----:B--2---:R-:W-:Y:S01]  /*01c0*/  FADD R5, R5, 9.9999997473787516356e-06 ;  /* 0x3727c5ac05057421 */ /* 0x004fe20000000000 */
[----:B------:R-:W-:Y:S01]  /*01d0*/  FADD R6, R6, 9.9999997473787516356e-06 ;  /* 0x3727c5ac06067421 */ /* 0x000fe20000000000 */
[----:B------:R-:W-:-:S04]  /*01e0*/  FADD R4, R4, 9.9999997473787516356e-06 ;  /* 0x3727c5ac04047421 */ /* 0x000fc80000000000 */
[----:B------:R-:W0:Y:S08]  /*01f0*/  MUFU.SQRT R5, R5 ;  /* 0x0000000500057308 */ /* 0x000e300000002000 */
[----:B------:R-:W1:Y:S01]  /*0200*/  MUFU.SQRT R6, R6 ;  /* 0x0000000600067308 */ /* 0x000e620000002000 */
[----:B0-----:R-:W-:-:S07]  /*0210*/  FSETP.GT.AND P1, PT, R5, 8.50705917302346158658e+37, PT ;  /* 0x7e8000000500780b */ /* 0x001fce0003f24000 */
[----:B------:R-:W0:Y:S01]  /*0220*/  MUFU.SQRT R4, R4 ;  /* 0x0000000400047308 */ /* 0x000e220000002000 */
[C---:B------:R-:W-:Y:S02]  /*0230*/  FSETP.GEU.AND P4, PT, R5.reuse, 1.175494350822287508e-38, PT ;  /* 0x008000000500780b */ /* 0x040fe40003f8e000 */
[C---:B-1----:R-:W-:Y:S02]  /*0240*/  FSETP.GT.AND P2, PT, R6.reuse, 8.50705917302346158658e+37, PT ;  /* 0x7e8000000600780b */ /* 0x042fe40003f44000 */
[----:B------:R-:W-:Y:S01]  /*0250*/  FSETP.GEU.AND P5, PT, R6, 1.175494350822287508e-38, PT ;  /* 0x008000000600780b */ /* 0x000fe20003fae000 */
[----:B------:R-:W-:Y:S01]  /*0260*/  @P1 FMUL R5, R5, 0.25 ;  /* 0x3e80000005051820 */ /* 0x000fe20000400000 */
[----:B----4-:R-:W-:Y:S02]  /*0270*/  FSEL R22, R2, 1, P1 ;  /* 0x3f80000002167808 */ /* 0x010fe40000800000 */
[----:B0-----:R-:W-:-:S05]  /*0280*/  FSETP.GT.AND P0, PT, R4, 8.50705917302346158658e+37, PT ;  /* 0x7e8000000400780b */ /* 0x001fca0003f04000 */
[----:B------:R-:W-:Y:S01]  /*0290*/  @!P4 FMUL R5, R5, 16777216 ;  /* 0x4b8000000505c820 */ /* 0x000fe20000400000 */
[----:B------:R-:W-:Y:S01]  /*02a0*/  FSETP.GEU.AND P3, PT, R4, 1.175494350822287508e-38, PT ;  /* 0x008000000400780b */ /* 0x000fe20003f6e000 */
[----:B------:R-:W-:-:S04]  /*02b0*/  @P2 FMUL R6, R6, 0.25 ;  /* 0x3e80000006062820 */ /* 0x000fc80000400000 */
[----:B------:R-:W-:Y:S01]  /*02c0*/  @!P5 FMUL R6, R6, 16777216 ;  /* 0x4b8000000606d820 */ /* 0x000fe20000400000 */
[----:B------:R-:W0:Y:S01]  /*02d0*/  MUFU.RCP R5, R5 ;  /* 0x0000000500057308 */ /* 0x000e220000001000 */
[----:B------:R-:W-:Y:S01]  /*02e0*/  FSEL R23, R2, 1, P2 ;  /* 0x3f80000002177808 */ /* 0x000fe20001000000 */
[----:B------:R-:W-:Y:S01]  /*02f0*/  @!P4 FMUL R22, R22, 16777216 ;  /* 0x4b8000001616c820 */ /* 0x000fe20000400000 */
[----:B------:R-:W-:-:S05]  /*0300*/  @P0 FMUL R4, R4, 0.25 ;  /* 0x3e80000004040820 */ /* 0x000fca0000400000 */
[----:B------:R-:W1:Y:S01]  /*0310*/  MUFU.RCP R6, R6 ;  /* 0x0000000600067308 */ /* 0x000e620000001000 */
[----:B------:R-:W-:Y:S01]  /*0320*/  @!P5 FMUL R23, R23, 16777216 ;  /* 0x4b8000001717d820 */ /* 0x000fe20000400000 */
[----:B------:R-:W-:Y:S01]  /*0330*/  @!P3 FMUL R4, R4, 16777216 ;  /* 0x4b8000000404b820 */ /* 0x000fe20000400000 */
[----:B0-----:R-:W-:-:S05]  /*0340*/  FMUL R5, R5, R22 ;  /* 0x0000001605057220 */ /* 0x001fca0000400000 */
[----:B------:R-:W0:Y:S01]  /*0350*/  MUFU.RCP R4, R4 ;  /* 0x0000000400047308 */ /* 0x000e220000001000 */
[----:B-1----:R-:W-:Y:S02]  /*0360*/  FMUL R6, R6, R23 ;  /* 0x0000001706067220 */ /* 0x002fe40000400000 */
[----:B------:R-:W2:Y:S01]  /*0370*/  LDG.E.EL.128 R20, desc[UR4][R20.64] ;  /* 0x0000000414147981 */ /* 0x000ea2000c2e1d00 */
[----:B------:R-:W-:-:S05]  /*0380*/  FSEL R3, R2, 1, P0 ;  /* 0x3f80000002037808 */ /* 0x000fca0000000000 */
[----:B------:R-:W-:-:S04]  /*0390*/  @!P3 FMUL R3, R3, 16777216 ;  /* 0x4b8000000303b820 */ /* 0x000fc80000400000 */
[----:B0-----:R-:W-:Y:S01]  /*03a0*/  FMUL R4, R4, R3 ;  /* 0x0000000304047220 */ /* 0x001fe20000400000 */
[----:B------:R-:W-:-:S04]  /*03b0*/  FADD R3, R7, 9.9999997473787516356e-06 ;  /* 0x3727c5ac07037421 */ /* 0x000fc80000000000 */
[----:B------:R-:W0:Y:S02]  /*03c0*/  MUFU.SQRT R29, R3 ;  /* 0x00000003001d7308 */ /* 0x000e240000002000 */
[C---:B0-----:R-:W-:Y:S02]  /*03d0*/  FSETP.GT.AND P0, PT, R29.reuse, 8.50705917302346158658e+37, PT ;  /* 0x7e8000001d00780b */ /* 0x041fe40003f04000 */
[----:B------:R-:W-:-:S11]  /*03e0*/  FSETP.GEU.AND P1, PT, R29, 1.175494350822287508e-38, PT ;  /* 0x008000001d00780b */ /* 0x000fd60003f2e000 */
[----:B------:R-:W-:-:S04]  /*03f0*/  @P0 FMUL R29, R29, 0.25 ;  /* 0x3e8000001d1d0820 */ /* 0x000fc80000400000 */
[----:B------:R-:W-:-:S04]  /*0400*/  @!P1 FMUL R29, R29, 16777216 ;  /* 0x4b8000001d1d9820 */ /* 0x000fc80000400000 */
[----:B------:R-:W0:Y:S01]  /*0410*/  MUFU.RCP R7, R29 ;  /* 0x0000001d00077308 */ /* 0x000e220000001000 */
[----:B------:R-:W-:-:S05]  /*0420*/  FSEL R2, R2, 1, P0 ;  /* 0x3f80000002027808 */ /* 0x000fca0000000000 */
[----:B------:R-:W-:-:S04]  /*0430*/  @!P1 FMUL R2, R2, 16777216 ;  /* 0x4b80000002029820 */ /* 0x000fc80000400000 */
[----:B0-----:R-:W-:Y:S02]  /*0440*/  FMUL R7, R7, R2 ;  /* 0x0000000207077220 */ /* 0x001fe40000400000 */
[----:B------:R-:W0:Y:S01]  /*0450*/  LDC.64 R2, c[0x0][0x238] ;  /* 0x00008e00ff027b82 */ /* 0x000e220000000a00 */
[--C-:B---3--:R-:W-:Y:S01]  /*0460*/  FADD R28, R11, -R19.reuse ;  /* 0x800000130b1c7221 */ /* 0x108fe20000000000 */
[----:B------:R-:W-:Y:S01]  /*0470*/  FADD R11, R10, -R18 ;  /* 0x800000120a0b7221 */ /* 0x000fe20000000000 */
[--C-:B------:R-:W-:Y:S01]  /*0480*/  FADD R10, R8, -R16.reuse ;  /* 0x80000010080a7221 */ /* 0x100fe20000000000 */
[----:B-----5:R-:W-:Y:S01]  /*0490*/  FADD R15, R15, -R19 ;  /* 0x800000130f0f7221 */ /* 0x020fe20000000000 */
[----:B------:R-:W-:Y:S01]  /*04a0*/  FADD R16, R12, -R16 ;  /* 0x800000100c107221 */ /* 0x000fe20000000000 */
[----:B------:R-:W-:Y:S01]  /*04b0*/  FADD R19, R14, -R18 ;  /* 0x800000120e137221 */ /* 0x000fe20000000000 */
[--C-:B------:R-:W-:Y:S01]  /*04c0*/  FADD R12, R13, -R17.reuse ;  /* 0x800000110d0c7221 */ /* 0x100fe20000000000 */
[----:B------:R-:W-:Y:S01]  /*04d0*/  FADD R8, R9, -R17 ;  /* 0x8000001109087221 */ /* 0x000fe20000000000 */
[-C--:B------:R-:W-:Y:S01]  /*04e0*/  FMUL R9, R10, R4.reuse ;  /* 0x000000040a097220 */ /* 0x080fe20000400000 */
[----:B------:R-:W-:Y:S01]  /*04f0*/  FMUL R13, R16, R4 ;  /* 0x00000004100d7220 */ /* 0x000fe20000400000 */
[----:B------:R-:W-:Y:S01]  /*0500*/  FMUL R12, R12, R5 ;  /* 0x000000050c0c7220 */ /* 0x000fe20000400000 */
[-C--:B------:R-:W-:Y:S01]  /*0510*/  FMUL R19, R19, R6.reuse ;  /* 0x0000000613137220 */ /* 0x080fe20000400000 */
[----:B------:R-:W-:Y:S01]  /*0520*/  FMUL R10, R15, R7 ;  /* 0x000000070f0a7220 */ /* 0x000fe20000400000 */
[----:B------:R-:W-:Y:S01]  /*0530*/  FMUL R8, R8, R5 ;  /* 0x0000000508087220 */ /* 0x000fe20000400000 */
[----:B------:R-:W-:Y:S01]  /*0540*/  FMUL R11, R11, R6 ;  /* 0x000000060b0b7220 */ /* 0x000fe20000400000 */
[----:B------:R-:W-:Y:S01]  /*0550*/  FMUL R28, R28, R7 ;  /* 0x000000071c1c7220 */ /* 0x000fe20000400000 */
[----:B0-----:R-:W-:-:S04]  /*0560*/  IMAD.WIDE R2, R0, 0x4, R2 ;  /* 0x0000000400027825 */ /* 0x001fc800078e0202 */
[----:B--2---:R-:W-:Y:S01]  /*0570*/  FFMA R4, R20, R13, R24 ;  /* 0x0000000d14047223 */ /* 0x004fe20000000018 */
[----:B------:R-:W-:Y:S01]  /*0580*/  FFMA R5, R21, R12, R25 ;  /* 0x0000000c15057223 */ /* 0x000fe20000000019 */
[----:B------:R-:W-:Y:S01]  /*0590*/  FFMA R6, R22, R19, R26 ;  /* 0x0000001316067223 */ /* 0x000fe2000000001a */
[----:B------:R-:W-:Y:S01]  /*05a0*/  FFMA R7, R23, R10, R27 ;  /* 0x0000000a17077223 */ /* 0x000fe2000000001b */
[----:B------:R-:W-:Y:S01]  /*05b0*/  FFMA R20, R20, R9, R24 ;  /* 0x0000000914147223 */ /* 0x000fe20000000018 */
[----:B------:R-:W-:Y:S01]  /*05c0*/  FFMA R21, R21, R8, R25 ;  /* 0x0000000815157223 */ /* 0x000fe20000000019 */
[----:B------:R-:W-:Y:S01]  /*05d0*/  FFMA R22, R22, R11, R26 ;  /* 0x0000000b16167223 */ /* 0x000fe2000000001a */
[----:B------:R-:W-:Y:S01]  /*05e0*/  FFMA R23, R23, R28, R27 ;  /* 0x0000001c17177223 */ /* 0x000fe2000000001b */
[----:B------:R-:W-:Y:S04]  /*05f0*/  STG.E.128 desc[UR4][R2.64], R4 ;  /* 0x0000000402007986 */ /* 0x000fe8000c101d04 */
[----:B------:R-:W-:Y:S01]  /*0600*/  STG.E.128 desc[UR4][R2.64+0x800], R20 ;  /* 0x0008001402007986 */ /* 0x000fe2000c101d04 */
[----:B------:R-:W-:Y:S05]  /*0610*/  EXIT ;  /* 0x000000000000794d */ /* 0x000fea0003800000 */
.L_x_0:
[----:B------:R-:W-:-:S00]  /*0620*/  BRA `(.L_x_0) ;  /* 0xfffffffc00fc7947 */ /* 0x000fc0000383ffff */
[----:B------:R-:W-:-:S00]  /*0630*/  NOP ;  /* 0x0000000000007918 */ /* 0x000fc00000000000 */
        /* <DEDUP_REMOVED lines=12> */
.L_x_1:


//--------------------- .nv.global.init           --------------------------
	.section	.nv.global.init,"aw",@progbits
.nv.global.init:
	.type		_$_str,@object
	.size		_$_str,(_$_str_$_2 - _$_str)
_$_str:
        /*0000*/ 	.byte	0x5f, 0x5f, 0x43, 0x55, 0x44, 0x41, 0x5f, 0x46, 0x54, 0x5a, 0x00
	.type		_$_str_$_2,@object
	.size		_$_str_$_2,(.L_1 - _$_str_$_2)
_$_str_$_2:
        /*000b*/ 	.byte	0x5f, 0x5f, 0x43, 0x55, 0x44, 0x41, 0x5f, 0x50, 0x52, 0x45, 0x43, 0x5f, 0x53, 0x51, 0x52, 0x54
        /*001b*/ 	.byte	0x00
.L_1:


//--------------------- .nv.constant0.triton_poi_fused__native_batch_norm_legit_no_training_8 --------------------------
	.section	.nv.constant0.triton_poi_fused__native_batch_norm_legit_no_training_8,"a",@progbits
	.sectionflags	@""
	.align	4
.nv.constant0.triton_poi_fused__native_batch_norm_legit_no_training_8:
	.zero		580
